//
// Generated by NVIDIA NVVM Compiler
//
// Compiler Build ID: CL-36424714
// Cuda compilation tools, release 13.0, V13.0.88
// Based on NVVM 20.0.0
//

.version 9.0
.target sm_100
.address_size 64

	// .globl	_Z11demoIndicesi
.extern .func  (.param .b32 func_retval0) vprintf
(
	.param .b64 vprintf_param_0,
	.param .b64 vprintf_param_1
)
;
.global .align 1 .b8 $str[68] = {71, 80, 85, 58, 32, 66, 108, 111, 99, 107, 32, 73, 68, 32, 61, 32, 37, 100, 44, 32, 84, 104, 114, 101, 97, 100, 32, 73, 68, 32, 61, 32, 37, 100, 32, 45, 62, 32, 67, 97, 108, 99, 117, 108, 97, 116, 101, 100, 32, 71, 108, 111, 98, 97, 108, 32, 73, 110, 100, 101, 120, 32, 61, 32, 37, 100, 10};

.visible .entry _Z11demoIndicesi(
	.param .u32 _Z11demoIndicesi_param_0
)
{
	.local .align 8 .b8 	__local_depot0[16];
	.reg .b64 	%SP;
	.reg .b64 	%SPL;
	.reg .pred 	%p<4>;
	.reg .b32 	%r<9>;
	.reg .b64 	%rd<5>;

	mov.u64 	%SPL, __local_depot0;
	cvta.local.u64 	%SP, %SPL;
	ld.param.u32 	%r3, [_Z11demoIndicesi_param_0];
	mov.u32 	%r1, %ctaid.x;
	mov.u32 	%r4, %ntid.x;
	mov.u32 	%r5, %tid.x;
	mad.lo.s32 	%r2, %r1, %r4, %r5;
	setp.ge.s32 	%p1, %r2, %r3;
	setp.ne.s32 	%p2, %r5, 0;
	or.pred  	%p3, %p2, %p1;
	@%p3 bra 	$L__BB0_2;
	add.u64 	%rd1, %SP, 0;
	add.u64 	%rd2, %SPL, 0;
	mov.b32 	%r6, 0;
	st.local.v2.u32 	[%rd2], {%r1, %r6};
	st.local.u32 	[%rd2+8], %r2;
	mov.u64 	%rd3, $str;
	cvta.global.u64 	%rd4, %rd3;
	{ // callseq 0, 0
	.param .b64 param0;
	st.param.b64 	[param0], %rd4;
	.param .b64 param1;
	st.param.b64 	[param1], %rd1;
	.param .b32 retval0;
	call.uni (retval0), 
	vprintf, 
	(
	param0, 
	param1
	);
	ld.param.b32 	%r7, [retval0];
	} // callseq 0
$L__BB0_2:
	ret;

}


// ===== COMPILED SASS (sm_100) =====

	.target	sm_100

	.elftype	@"ET_EXEC"


//--------------------- .note.nv.tkinfo           --------------------------
	.section	.note.nv.tkinfo,"",@"SHT_NOTE"
	.sectionflags	@"SHF_NOTE_NV_TKINFO"
	.tkinfo
        /*0018*/ 	.word	0x00000002
        /*0030*/ 	.string	""
        /*0030*/ 	.string	"ptxas"
        /*0030*/ 	.string	"Cuda compilation tools, release 13.0, V13.0.88"
        /*0030*/ 	.string	"Build cuda_13.0.r13.0/compiler.36424714_0"
        /*0030*/ 	.string	"-arch sm_100 -m 64 "



//--------------------- .note.nv.cuinfo           --------------------------
	.section	.note.nv.cuinfo,"",@"SHT_NOTE"
	.sectionflags	@"SHF_NOTE_NV_CUINFO"
        /*0018*/ 	.short	0x0002
        /*001a*/ 	.short	0x0064
        /*001c*/ 	.short	0x0082
	.zero		2


//--------------------- .nv.info                  --------------------------
	.section	.nv.info,"",@"SHT_CUDA_INFO"
	.align	4


	//----- nvinfo : EIATTR_REGCOUNT
	.align		4
        /*0000*/ 	.byte	0x04, 0x2f
        /*0002*/ 	.short	(.L_2 - .L_1)
	.align		4
.L_1:
        /*0004*/ 	.word	index@(_Z11demoIndicesi)
        /*0008*/ 	.word	0x00000018


	//----- nvinfo : EIATTR_FRAME_SIZE
	.align		4
.L_2:
        /*000c*/ 	.byte	0x04, 0x11
        /*000e*/ 	.short	(.L_4 - .L_3)
	.align		4
.L_3:
        /*0010*/ 	.word	index@(_Z11demoIndicesi)
        /*0014*/ 	.word	0x00000010


	//----- nvinfo : EIATTR_MIN_STACK_SIZE
	.align		4
.L_4:
        /*0018*/ 	.byte	0x04, 0x12
        /*001a*/ 	.short	(.L_6 - .L_5)
	.align		4
.L_5:
        /*001c*/ 	.word	index@(_Z11demoIndicesi)
        /*0020*/ 	.word	0x00000010
.L_6:


//--------------------- .nv.compat                --------------------------
	.section	.nv.compat,"",@"SHT_CUDA_COMPAT_INFO"
	.align	4
        /*0000*/ 	.byte	0x02, 0x09, 0x00, 0x00, 0x02, 0x02, 0x01, 0x00, 0x02, 0x05, 0x05, 0x00, 0x03, 0x07, 0x01, 0x01
        /*0010*/ 	.byte	0x02, 0x03, 0x00, 0x00, 0x02, 0x06, 0x01, 0x00, 0x04, 0x0b, 0x08, 0x00, 0x09, 0x00, 0x00, 0x00
        /*0020*/ 	.byte	0x00, 0x00, 0x00, 0x00


//--------------------- .nv.info._Z11demoIndicesi --------------------------
	.section	.nv.info._Z11demoIndicesi,"",@"SHT_CUDA_INFO"
	.sectionflags	@""
	.align	4


	//----- nvinfo : EIATTR_CUDA_API_VERSION
	.align		4
        /*0000*/ 	.byte	0x04, 0x37
        /*0002*/ 	.short	(.L_8 - .L_7)
.L_7:
        /*0004*/ 	.word	0x00000082


	//----- nvinfo : EIATTR_KPARAM_INFO
	.align		4
.L_8:
        /*0008*/ 	.byte	0x04, 0x17
        /*000a*/ 	.short	(.L_10 - .L_9)
.L_9:
        /*000c*/ 	.word	0x00000000
        /*0010*/ 	.short	0x0000
        /*0012*/ 	.short	0x0000
        /*0014*/ 	.byte	0x00, 0xf0, 0x11, 0x00


	//----- nvinfo : EIATTR_SPARSE_MMA_MASK
	.align		4
.L_10:
        /*0018*/ 	.byte	0x03, 0x50
        /*001a*/ 	.short	0x0000


	//----- nvinfo : EIATTR_MAXREG_COUNT
	.align		4
        /*001c*/ 	.byte	0x03, 0x1b
        /*001e*/ 	.short	0x00ff


	//----- nvinfo : EIATTR_EXTERNS
	.align		4
        /*0020*/ 	.byte	0x04, 0x0f
        /*0022*/ 	.short	(.L_12 - .L_11)


	//   ....[0]....
	.align		4
.L_11:
        /*0024*/ 	.word	index@(vprintf)


	//----- nvinfo : EIATTR_MERCURY_ISA_VERSION
	.align		4
.L_12:
        /*0028*/ 	.byte	0x03, 0x5f
        /*002a*/ 	.short	0x0101


	//----- nvinfo : EIATTR_VRC_CTA_INIT_COUNT
	.align		4
        /*002c*/ 	.byte	0x02, 0x4a
	.zero		1
	.zero		1


	//----- nvinfo : EIATTR_SYSCALL_OFFSETS
	.align		4
        /*0030*/ 	.byte	0x04, 0x46
        /*0032*/ 	.short	(.L_14 - .L_13)


	//   ....[0]....
.L_13:
        /*0034*/ 	.word	0x00000170


	//----- nvinfo : EIATTR_EXIT_INSTR_OFFSETS
	.align		4
.L_14:
        /*0038*/ 	.byte	0x04, 0x1c
        /*003a*/ 	.short	(.L_16 - .L_15)


	//   ....[0]....
.L_15:
        /*003c*/ 	.word	0x000000d0


	//   ....[1]....
        /*0040*/ 	.word	0x00000180


	//----- nvinfo : EIATTR_CRS_STACK_SIZE
	.align		4
.L_16:
        /*0044*/ 	.byte	0x04, 0x1e
        /*0046*/ 	.short	(.L_18 - .L_17)
.L_17:
        /*0048*/ 	.word	0x00000000


	//----- nvinfo : EIATTR_CBANK_PARAM_SIZE
	.align		4
.L_18:
        /*004c*/ 	.byte	0x03, 0x19
        /*004e*/ 	.short	0x0004


	//----- nvinfo : EIATTR_PARAM_CBANK
	.align		4
        /*0050*/ 	.byte	0x04, 0x0a
        /*0052*/ 	.short	(.L_20 - .L_19)
	.align		4
.L_19:
        /*0054*/ 	.word	index@(.nv.constant0._Z11demoIndicesi)
        /*0058*/ 	.short	0x0380
        /*005a*/ 	.short	0x0004


	//----- nvinfo : EIATTR_SW_WAR
	.align		4
.L_20:
        /*005c*/ 	.byte	0x04, 0x36
        /*005e*/ 	.short	(.L_22 - .L_21)
.L_21:
        /*0060*/ 	.word	0x00000008
.L_22:


//--------------------- .nv.callgraph             --------------------------
	.section	.nv.callgraph,"",@"SHT_CUDA_CALLGRAPH"
	.align	4
	.sectionentsize	8
	.align		4
        /*0000*/ 	.word	0x00000000
	.align		4
        /*0004*/ 	.word	0xffffffff
	.align		4
        /*0008*/ 	.word	index@(_Z11demoIndicesi)
	.align		4
        /*000c*/ 	.word	index@(vprintf)
	.align		4
        /*0010*/ 	.word	0x00000000
	.align		4
        /*0014*/ 	.word	0xfffffffe
	.align		4
        /*0018*/ 	.word	0x00000000
	.align		4
        /*001c*/ 	.word	0xfffffffd
	.align		4
        /*0020*/ 	.word	0x00000000
	.align		4
        /*0024*/ 	.word	0xfffffffc


//--------------------- .nv.constant4             --------------------------
	.section	.nv.constant4,"a",@progbits
	.align	8
	.align		8
.nv.constant4:
        /*0000*/ 	.dword	vprintf
	.align		8
        /*0008*/ 	.dword	$str


//--------------------- .text._Z11demoIndicesi    --------------------------
	.section	.text._Z11demoIndicesi,"ax",@progbits
	.align	128
        .global         _Z11demoIndicesi
        .type           _Z11demoIndicesi,@function
        .size           _Z11demoIndicesi,(.L_x_2 - _Z11demoIndicesi)
        .other          _Z11demoIndicesi,@"STO_CUDA_ENTRY STV_DEFAULT"
_Z11demoIndicesi:
.text._Z11demoIndicesi:
[----:B------:R-:W0:Y:S01]  /*0000*/  LDC R1, c[0x0][0x37c] ;  /* 0x0000df00ff017b82 */ /* 0x000e220000000800 */
[----:B------:R-:W1:Y:S01]  /*0010*/  S2R R3, SR_TID.X ;  /* 0x0000000000037919 */ /* 0x000e620000002100 */
[----:B------:R-:W2:Y:S01]  /*0020*/  LDCU UR5, c[0x0][0x2fc] ;  /* 0x00005f80ff0577ac */ /* 0x000ea20008000800 */
[----:B0-----:R-:W-:Y:S01]  /*0030*/  VIADD R1, R1, 0xfffffff0 ;  /* 0xfffffff001017836 */ /* 0x001fe20000000000 */
[----:B------:R-:W1:Y:S01]  /*0040*/  S2R R8, SR_CTAID.X ;  /* 0x0000000000087919 */ /* 0x000e620000002500 */
[----:B------:R-:W1:Y:S01]  /*0050*/  LDCU UR6, c[0x0][0x360] ;  /* 0x00006c00ff0677ac */ /* 0x000e620008000800 */
[----:B------:R-:W0:Y:S01]  /*0060*/  LDCU UR7, c[0x0][0x380] ;  /* 0x00007000ff0777ac */ /* 0x000e220008000800 */
[----:B------:R-:W3:Y:S02]  /*0070*/  LDCU UR4, c[0x0][0x2f8] ;  /* 0x00005f00ff0477ac */ /* 0x000ee40008000800 */
[----:B---3--:R-:W-:Y:S01]  /*0080*/  IADD3 R6, P1, PT, R1, UR4, RZ ;  /* 0x0000000401067c10 */ /* 0x008fe2000ff3e0ff */
[----:B-1----:R-:W-:-:S04]  /*0090*/  IMAD R0, R8, UR6, R3 ;  /* 0x0000000608007c24 */ /* 0x002fc8000f8e0203 */
[----:B--2---:R-:W-:Y:S01]  /*00a0*/  IMAD.X R7, RZ, RZ, UR5, P1 ;  /* 0x00000005ff077e24 */ /* 0x004fe200088e06ff */
[----:B0-----:R-:W-:-:S04]  /*00b0*/  ISETP.GE.AND P0, PT, R0, UR7, PT ;  /* 0x0000000700007c0c */ /* 0x001fc8000bf06270 */
[----:B------:R-:W-:-:S13]  /*00c0*/  ISETP.NE.OR P0, PT, R3, RZ, P0 ;  /* 0x000000ff0300720c */ /* 0x000fda0000705670 */
[----:B------:R-:W-:Y:S05]  /*00d0*/  @P0 EXIT ;  /* 0x000000000000094d */ /* 0x000fea0003800000 */
[----:B------:R-:W-:Y:S01]  /*00e0*/  HFMA2 R9, -RZ, RZ, 0, 0 ;  /* 0x00000000ff097431 */ /* 0x000fe200000001ff */
[----:B------:R-:W-:Y:S01]  /*00f0*/  MOV R2, 0x0 ;  /* 0x0000000000027802 */ /* 0x000fe20000000f00 */
[----:B------:R0:W-:Y:S01]  /*0100*/  STL [R1+0x8], R0 ;  /* 0x0000080001007387 */ /* 0x0001e20000100800 */
[----:B------:R-:W1:Y:S03]  /*0110*/  LDCU.64 UR4, c[0x4][0x8] ;  /* 0x01000100ff0477ac */ /* 0x000e660008000a00 */
[----:B------:R0:W-:Y:S01]  /*0120*/  STL.64 [R1], R8 ;  /* 0x0000000801007387 */ /* 0x0001e20000100a00 */
[----:B------:R-:W2:Y:S01]  /*0130*/  LDC.64 R2, c[0x4][R2] ;  /* 0x0100000002027b82 */ /* 0x000ea20000000a00 */
[----:B-1----:R-:W-:Y:S01]  /*0140*/  IMAD.U32 R4, RZ, RZ, UR4 ;  /* 0x00000004ff047e24 */ /* 0x002fe2000f8e00ff */
[----:B0-----:R-:W-:-:S07]  /*0150*/  MOV R5, UR5 ;  /* 0x0000000500057c02 */ /* 0x001fce0008000f00 */
[----:B------:R-:W-:-:S07]  /*0160*/  LEPC R20, `(.L_x_0) ;  /* 0x000000001014794e */ /* 0x000fce0000000000 */
[----:B--2---:R-:W-:Y:S05]  /*0170*/  CALL.ABS.NOINC R2 ;  /* 0x0000000002007343 */ /* 0x004fea0003c00000 */
.L_x_0:
[----:B------:R-:W-:Y:S05]  /*0180*/  EXIT ;  /* 0x000000000000794d */ /* 0x000fea0003800000 */
.L_x_1:
[----:B------:R-:W-:-:S00]  /*0190*/  BRA `(.L_x_1) ;  /* 0xfffffffc00fc7947 */ /* 0x000fc0000383ffff */
[----:B------:R-:W-:-:S00]  /*01a0*/  NOP ;  /* 0x0000000000007918 */ /* 0x000fc00000000000 */
        /* <DEDUP_REMOVED lines=13> */
.L_x_2:


//--------------------- .nv.global.init           --------------------------
	.section	.nv.global.init,"aw",@progbits
.nv.global.init:
	.type		$str,@object
	.size		$str,(.L_0 - $str)
$str:
        /*0000*/ 	.byte	0x47, 0x50, 0x55, 0x3a, 0x20, 0x42, 0x6c, 0x6f, 0x63, 0x6b, 0x20, 0x49, 0x44, 0x20, 0x3d, 0x20
        /*0010*/ 	.byte	0x25, 0x64, 0x2c, 0x20, 0x54, 0x68, 0x72, 0x65, 0x61, 0x64, 0x20, 0x49, 0x44, 0x20, 0x3d, 0x20
        /*0020*/ 	.byte	0x25, 0x64, 0x20, 0x2d, 0x3e, 0x20, 0x43, 0x61, 0x6c, 0x63, 0x75, 0x6c, 0x61, 0x74, 0x65, 0x64
        /*0030*/ 	.byte	0x20, 0x47, 0x6c, 0x6f, 0x62, 0x61, 0x6c, 0x20, 0x49, 0x6e, 0x64, 0x65, 0x78, 0x20, 0x3d, 0x20
        /*0040*/ 	.byte	0x25, 0x64, 0x0a, 0x00
.L_0:


//--------------------- .nv.shared.reserved.0     --------------------------
	.section	.nv.shared.reserved.0,"aw",@nobits
	.weak		__nv_reservedSMEM_offset_0_alias
	.size		__nv_reservedSMEM_offset_0_alias, 0, 64
	.other		__nv_reservedSMEM_offset_0_alias,@"STO_CUDA_RESERVED_SHARED STV_DEFAULT"
__nv_reservedSMEM_offset_0_alias:
	.zero		0
	.zero		64


//--------------------- .nv.constant0._Z11demoIndicesi --------------------------
	.section	.nv.constant0._Z11demoIndicesi,"a",@progbits
	.sectionflags	@""
	.align	4
.nv.constant0._Z11demoIndicesi:
	.zero		900


//--------------------- SYMBOLS --------------------------

	.type		.nv.reservedSmem.offset0,@object
	.size		.nv.reservedSmem.offset0,0x4
	.type		vprintf,@function
